//
// Generated by NVIDIA NVVM Compiler
//
// Compiler Build ID: CL-36424714
// Cuda compilation tools, release 13.0, V13.0.88
// Based on NVVM 20.0.0
//

.version 9.0
.target sm_100
.address_size 64

	// .globl	_Z11Hello_Worldv
.extern .func  (.param .b32 func_retval0) vprintf
(
	.param .b64 vprintf_param_0,
	.param .b64 vprintf_param_1
)
;
.global .align 1 .b8 $str[18] = {71, 80, 85, 58, 32, 72, 101, 108, 108, 111, 32, 87, 111, 114, 108, 100, 10};

.visible .entry _Z11Hello_Worldv()
{
	.reg .b32 	%r<3>;
	.reg .b64 	%rd<3>;

	mov.u64 	%rd1, $str;
	cvta.global.u64 	%rd2, %rd1;
	{ // callseq 0, 0
	.param .b64 param0;
	st.param.b64 	[param0], %rd2;
	.param .b64 param1;
	st.param.b64 	[param1], 0;
	.param .b32 retval0;
	call.uni (retval0), 
	vprintf, 
	(
	param0, 
	param1
	);
	ld.param.b32 	%r1, [retval0];
	} // callseq 0
	ret;

}


// ===== COMPILED SASS (sm_100) =====

	.target	sm_100

	.elftype	@"ET_EXEC"


//--------------------- .note.nv.tkinfo           --------------------------
	.section	.note.nv.tkinfo,"",@"SHT_NOTE"
	.sectionflags	@"SHF_NOTE_NV_TKINFO"
	.tkinfo
        /*0018*/ 	.word	0x00000002
        /*0030*/ 	.string	""
        /*0030*/ 	.string	"ptxas"
        /*0030*/ 	.string	"Cuda compilation tools, release 13.0, V13.0.88"
        /*0030*/ 	.string	"Build cuda_13.0.r13.0/compiler.36424714_0"
        /*0030*/ 	.string	"-arch sm_100 -m 64 "



//--------------------- .note.nv.cuinfo           --------------------------
	.section	.note.nv.cuinfo,"",@"SHT_NOTE"
	.sectionflags	@"SHF_NOTE_NV_CUINFO"
        /*0018*/ 	.short	0x0002
        /*001a*/ 	.short	0x0064
        /*001c*/ 	.short	0x0082
	.zero		2


//--------------------- .nv.info                  --------------------------
	.section	.nv.info,"",@"SHT_CUDA_INFO"
	.align	4


	//----- nvinfo : EIATTR_REGCOUNT
	.align		4
        /*0000*/ 	.byte	0x04, 0x2f
        /*0002*/ 	.short	(.L_2 - .L_1)
	.align		4
.L_1:
        /*0004*/ 	.word	index@(_Z11Hello_Worldv)
        /*0008*/ 	.word	0x00000018


	//----- nvinfo : EIATTR_FRAME_SIZE
	.align		4
.L_2:
        /*000c*/ 	.byte	0x04, 0x11
        /*000e*/ 	.short	(.L_4 - .L_3)
	.align		4
.L_3:
        /*0010*/ 	.word	index@(_Z11Hello_Worldv)
        /*0014*/ 	.word	0x00000000


	//----- nvinfo : EIATTR_MIN_STACK_SIZE
	.align		4
.L_4:
        /*0018*/ 	.byte	0x04, 0x12
        /*001a*/ 	.short	(.L_6 - .L_5)
	.align		4
.L_5:
        /*001c*/ 	.word	index@(_Z11Hello_Worldv)
        /*0020*/ 	.word	0x00000000
.L_6:


//--------------------- .nv.compat                --------------------------
	.section	.nv.compat,"",@"SHT_CUDA_COMPAT_INFO"
	.align	4
        /*0000*/ 	.byte	0x02, 0x09, 0x00, 0x00, 0x02, 0x02, 0x01, 0x00, 0x02, 0x05, 0x05, 0x00, 0x03, 0x07, 0x01, 0x01
        /*0010*/ 	.byte	0x02, 0x03, 0x00, 0x00, 0x02, 0x06, 0x01, 0x00, 0x04, 0x0b, 0x08, 0x00, 0x09, 0x00, 0x00, 0x00
        /*0020*/ 	.byte	0x00, 0x00, 0x00, 0x00


//--------------------- .nv.info._Z11Hello_Worldv --------------------------
	.section	.nv.info._Z11Hello_Worldv,"",@"SHT_CUDA_INFO"
	.sectionflags	@""
	.align	4


	//----- nvinfo : EIATTR_CUDA_API_VERSION
	.align		4
        /*0000*/ 	.byte	0x04, 0x37
        /*0002*/ 	.short	(.L_8 - .L_7)
.L_7:
        /*0004*/ 	.word	0x00000082


	//----- nvinfo : EIATTR_SPARSE_MMA_MASK
	.align		4
.L_8:
        /*0008*/ 	.byte	0x03, 0x50
        /*000a*/ 	.short	0x0000


	//----- nvinfo : EIATTR_MAXREG_COUNT
	.align		4
        /*000c*/ 	.byte	0x03, 0x1b
        /*000e*/ 	.short	0x00ff


	//----- nvinfo : EIATTR_EXTERNS
	.align		4
        /*0010*/ 	.byte	0x04, 0x0f
        /*0012*/ 	.short	(.L_10 - .L_9)


	//   ....[0]....
	.align		4
.L_9:
        /*0014*/ 	.word	index@(vprintf)


	//----- nvinfo : EIATTR_MERCURY_ISA_VERSION
	.align		4
.L_10:
        /*0018*/ 	.byte	0x03, 0x5f
        /*001a*/ 	.short	0x0101


	//----- nvinfo : EIATTR_VRC_CTA_INIT_COUNT
	.align		4
        /*001c*/ 	.byte	0x02, 0x4a
	.zero		1
	.zero		1


	//----- nvinfo : EIATTR_SYSCALL_OFFSETS
	.align		4
        /*0020*/ 	.byte	0x04, 0x46
        /*0022*/ 	.short	(.L_12 - .L_11)


	//   ....[0]....
.L_11:
        /*0024*/ 	.word	0x00000080


	//----- nvinfo : EIATTR_EXIT_INSTR_OFFSETS
	.align		4
.L_12:
        /*0028*/ 	.byte	0x04, 0x1c
        /*002a*/ 	.short	(.L_14 - .L_13)


	//   ....[0]....
.L_13:
        /*002c*/ 	.word	0x00000090


	//----- nvinfo : EIATTR_SW_WAR
	.align		4
.L_14:
        /*0030*/ 	.byte	0x04, 0x36
        /*0032*/ 	.short	(.L_16 - .L_15)
.L_15:
        /*0034*/ 	.word	0x00000008
.L_16:


//--------------------- .nv.callgraph             --------------------------
	.section	.nv.callgraph,"",@"SHT_CUDA_CALLGRAPH"
	.align	4
	.sectionentsize	8
	.align		4
        /*0000*/ 	.word	0x00000000
	.align		4
        /*0004*/ 	.word	0xffffffff
	.align		4
        /*0008*/ 	.word	index@(_Z11Hello_Worldv)
	.align		4
        /*000c*/ 	.word	index@(vprintf)
	.align		4
        /*0010*/ 	.word	0x00000000
	.align		4
        /*0014*/ 	.word	0xfffffffe
	.align		4
        /*0018*/ 	.word	0x00000000
	.align		4
        /*001c*/ 	.word	0xfffffffd
	.align		4
        /*0020*/ 	.word	0x00000000
	.align		4
        /*0024*/ 	.word	0xfffffffc


//--------------------- .nv.constant4             --------------------------
	.section	.nv.constant4,"a",@progbits
	.align	8
	.align		8
.nv.constant4:
        /*0000*/ 	.dword	vprintf
	.align		8
        /*0008*/ 	.dword	$str


//--------------------- .text._Z11Hello_Worldv    --------------------------
	.section	.text._Z11Hello_Worldv,"ax",@progbits
	.align	128
        .global         _Z11Hello_Worldv
        .type           _Z11Hello_Worldv,@function
        .size           _Z11Hello_Worldv,(.L_x_2 - _Z11Hello_Worldv)
        .other          _Z11Hello_Worldv,@"STO_CUDA_ENTRY STV_DEFAULT"
_Z11Hello_Worldv:
.text._Z11Hello_Worldv:
[----:B------:R-:W0:Y:S01]  /*0000*/  LDC R1, c[0x0][0x37c] ;  /* 0x0000df00ff017b82 */ /* 0x000e220000000800 */
[----:B------:R-:W-:Y:S01]  /*0010*/  MOV R0, 0x0 ;  /* 0x0000000000007802 */ /* 0x000fe20000000f00 */
[----:B------:R-:W1:Y:S01]  /*0020*/  LDCU.64 UR4, c[0x4][0x8] ;  /* 0x01000100ff0477ac */ /* 0x000e620008000a00 */
[----:B------:R-:W-:-:S05]  /*0030*/  CS2R R6, SRZ ;  /* 0x0000000000067805 */ /* 0x000fca000001ff00 */
[----:B------:R2:W3:Y:S01]  /*0040*/  LDC.64 R2, c[0x4][R0] ;  /* 0x0100000000027b82 */ /* 0x0004e20000000a00 */
[----:B-1----:R-:W-:Y:S02]  /*0050*/  IMAD.U32 R4, RZ, RZ, UR4 ;  /* 0x00000004ff047e24 */ /* 0x002fe4000f8e00ff */
[----:B--2---:R-:W-:-:S07]  /*0060*/  IMAD.U32 R5, RZ, RZ, UR5 ;  /* 0x00000005ff057e24 */ /* 0x004fce000f8e00ff */
[----:B------:R-:W-:-:S07]  /*0070*/  LEPC R20, `(.L_x_0) ;  /* 0x000000001014794e */ /* 0x000fce0000000000 */
[----:B0--3--:R-:W-:Y:S05]  /*0080*/  CALL.ABS.NOINC R2 ;  /* 0x0000000002007343 */ /* 0x009fea0003c00000 */
.L_x_0:
[----:B------:R-:W-:Y:S05]  /*0090*/  EXIT ;  /* 0x000000000000794d */ /* 0x000fea0003800000 */
.L_x_1:
[----:B------:R-:W-:-:S00]  /*00a0*/  BRA `(.L_x_1) ;  /* 0xfffffffc00fc7947 */ /* 0x000fc0000383ffff */
[----:B------:R-:W-:-:S00]  /*00b0*/  NOP ;  /* 0x0000000000007918 */ /* 0x000fc00000000000 */
        /* <DEDUP_REMOVED lines=12> */
.L_x_2:


//--------------------- .nv.global.init           --------------------------
	.section	.nv.global.init,"aw",@progbits
.nv.global.init:
	.type		$str,@object
	.size		$str,(.L_0 - $str)
$str:
        /*0000*/ 	.byte	0x47, 0x50, 0x55, 0x3a, 0x20, 0x48, 0x65, 0x6c, 0x6c, 0x6f, 0x20, 0x57, 0x6f, 0x72, 0x6c, 0x64
        /*0010*/ 	.byte	0x0a, 0x00
.L_0:


//--------------------- .nv.shared.reserved.0     --------------------------
	.section	.nv.shared.reserved.0,"aw",@nobits
	.weak		__nv_reservedSMEM_offset_0_alias
	.size		__nv_reservedSMEM_offset_0_alias, 0, 64
	.other		__nv_reservedSMEM_offset_0_alias,@"STO_CUDA_RESERVED_SHARED STV_DEFAULT"
__nv_reservedSMEM_offset_0_alias:
	.zero		0
	.zero		64


//--------------------- .nv.constant0._Z11Hello_Worldv --------------------------
	.section	.nv.constant0._Z11Hello_Worldv,"a",@progbits
	.sectionflags	@""
	.align	4
.nv.constant0._Z11Hello_Worldv:
	.zero		896


//--------------------- SYMBOLS --------------------------

	.type		.nv.reservedSmem.offset0,@object
	.size		.nv.reservedSmem.offset0,0x4
	.type		vprintf,@function
